	.headerflags	@"EF_CUDA_TEXMODE_UNIFIED EF_CUDA_64BIT_ADDRESS EF_CUDA_ACCELERATORS EF_CUDA_SM90 EF_CUDA_VIRTUAL_SM(EF_CUDA_SM90)"
	.elftype	@"ET_EXEC"


//--------------------- .nv.info                  --------------------------
	.section	.nv.info,"",@"SHT_CUDA_INFO"
	.align	4


	//----- nvinfo : EIATTR_REGCOUNT
	.align		4
        /*0000*/ 	.byte	0x04, 0x2f
        /*0002*/ 	.short	(.L_1 - .L_0)
	.align		4
.L_0:
        /*0004*/ 	.word	index@(triton_per_fused_dot_8)
        /*0008*/ 	.word	0x0000000f


	//----- nvinfo : EIATTR_MIN_STACK_SIZE
	.align		4
.L_1:
        /*000c*/ 	.byte	0x04, 0x12
        /*000e*/ 	.short	(.L_3 - .L_2)
	.align		4
.L_2:
        /*0010*/ 	.word	index@(triton_per_fused_dot_8)
        /*0014*/ 	.word	0x00000000


	//----- nvinfo : EIATTR_FRAME_SIZE
	.align		4
.L_3:
        /*0018*/ 	.byte	0x04, 0x11
        /*001a*/ 	.short	(.L_5 - .L_4)
	.align		4
.L_4:
        /*001c*/ 	.word	index@(triton_per_fused_dot_8)
        /*0020*/ 	.word	0x00000000


	//----- nvinfo : EIATTR_MIN_STACK_SIZE
	.align		4
.L_5:
        /*0024*/ 	.byte	0x04, 0x12
        /*0026*/ 	.short	(.L_7 - .L_6)
	.align		4
.L_6:
        /*0028*/ 	.word	index@(triton_per_fused_dot_8)
        /*002c*/ 	.word	0x00000000
.L_7:


//--------------------- .nv.info.triton_per_fused_dot_8 --------------------------
	.section	.nv.info.triton_per_fused_dot_8,"",@"SHT_CUDA_INFO"
	.sectionflags	@""
	.align	4


	//----- nvinfo : EIATTR_CUDA_API_VERSION
	.align		4
        /*0000*/ 	.byte	0x04, 0x37
        /*0002*/ 	.short	(.L_9 - .L_8)
.L_8:
        /*0004*/ 	.word	0x0000007c


	//----- nvinfo : EIATTR_KPARAM_INFO
	.align		4
.L_9:
        /*0008*/ 	.byte	0x04, 0x17
        /*000a*/ 	.short	(.L_11 - .L_10)
.L_10:
        /*000c*/ 	.word	0x00000000
        /*0010*/ 	.short	0x0003
        /*0012*/ 	.short	0x0018
        /*0014*/ 	.byte	0x00, 0xf0, 0x11, 0x00


	//----- nvinfo : EIATTR_KPARAM_INFO
	.align		4
.L_11:
        /*0018*/ 	.byte	0x04, 0x17
        /*001a*/ 	.short	(.L_13 - .L_12)
.L_12:
        /*001c*/ 	.word	0x00000000
        /*0020*/ 	.short	0x0002
        /*0022*/ 	.short	0x0010
        /*0024*/ 	.byte	0x00, 0xf4, 0x21, 0x00


	//----- nvinfo : EIATTR_KPARAM_INFO
	.align		4
.L_13:
        /*0028*/ 	.byte	0x04, 0x17
        /*002a*/ 	.short	(.L_15 - .L_14)
.L_14:
        /*002c*/ 	.word	0x00000000
        /*0030*/ 	.short	0x0001
        /*0032*/ 	.short	0x0008
        /*0034*/ 	.byte	0x00, 0xf4, 0x21, 0x00


	//----- nvinfo : EIATTR_KPARAM_INFO
	.align		4
.L_15:
        /*0038*/ 	.byte	0x04, 0x17
        /*003a*/ 	.short	(.L_17 - .L_16)
.L_16:
        /*003c*/ 	.word	0x00000000
        /*0040*/ 	.short	0x0000
        /*0042*/ 	.short	0x0000
        /*0044*/ 	.byte	0x00, 0xf4, 0x21, 0x00


	//----- nvinfo : EIATTR_SPARSE_MMA_MASK
	.align		4
.L_17:
        /*0048*/ 	.byte	0x03, 0x50
        /*004a*/ 	.short	0x0000


	//----- nvinfo : EIATTR_MAXREG_COUNT
	.align		4
        /*004c*/ 	.byte	0x03, 0x1b
        /*004e*/ 	.short	0x00ff


	//----- nvinfo : EIATTR_COOP_GROUP_MASK_REGIDS
	.align		4
        /*0050*/ 	.byte	0x04, 0x29
        /*0052*/ 	.short	(.L_19 - .L_18)


	//   ....[0]....
.L_18:
        /*0054*/ 	.word	0xffffffff


	//   ....[1]....
        /*0058*/ 	.word	0xffffffff


	//   ....[2]....
        /*005c*/ 	.word	0xffffffff


	//   ....[3]....
        /*0060*/ 	.word	0xffffffff


	//   ....[4]....
        /*0064*/ 	.word	0xffffffff


	//   ....[5]....
        /*0068*/ 	.word	0xffffffff


	//----- nvinfo : EIATTR_COOP_GROUP_INSTR_OFFSETS
	.align		4
.L_19:
        /*006c*/ 	.byte	0x04, 0x28
        /*006e*/ 	.short	(.L_21 - .L_20)


	//   ....[0]....
.L_20:
        /*0070*/ 	.word	0x00000140


	//   ....[1]....
        /*0074*/ 	.word	0x00000160


	//   ....[2]....
        /*0078*/ 	.word	0x00000190


	//   ....[3]....
        /*007c*/ 	.word	0x000001c0


	//   ....[4]....
        /*0080*/ 	.word	0x000001e0


	//   ....[5]....
        /*0084*/ 	.word	0x00000260


	//----- nvinfo : EIATTR_EXIT_INSTR_OFFSETS
	.align		4
.L_21:
        /*0088*/ 	.byte	0x04, 0x1c
        /*008a*/ 	.short	(.L_23 - .L_22)


	//   ....[0]....
.L_22:
        /*008c*/ 	.word	0x000002c0


	//   ....[1]....
        /*0090*/ 	.word	0x00000300


	//----- nvinfo : EIATTR_REQNTID
	.align		4
.L_23:
        /*0094*/ 	.byte	0x04, 0x10
        /*0096*/ 	.short	(.L_25 - .L_24)
.L_24:
        /*0098*/ 	.word	0x00000040
        /*009c*/ 	.word	0x00000001
        /*00a0*/ 	.word	0x00000001


	//----- nvinfo : EIATTR_CBANK_PARAM_SIZE
	.align		4
.L_25:
        /*00a4*/ 	.byte	0x03, 0x19
        /*00a6*/ 	.short	0x001c


	//----- nvinfo : EIATTR_PARAM_CBANK
	.align		4
        /*00a8*/ 	.byte	0x04, 0x0a
        /*00aa*/ 	.short	(.L_27 - .L_26)
	.align		4
.L_26:
        /*00ac*/ 	.word	index@(.nv.constant0.triton_per_fused_dot_8)
        /*00b0*/ 	.short	0x0210
        /*00b2*/ 	.short	0x001c


	//----- nvinfo : EIATTR_SW_WAR
	.align		4
.L_27:
        /*00b4*/ 	.byte	0x04, 0x36
        /*00b6*/ 	.short	(.L_29 - .L_28)
.L_28:
        /*00b8*/ 	.word	0x00000008
.L_29:


//--------------------- .nv.callgraph             --------------------------
	.section	.nv.callgraph,"",@"SHT_CUDA_CALLGRAPH"
	.align	4
	.sectionentsize	8
	.align		4
        /*0000*/ 	.word	0x00000000
	.align		4
        /*0004*/ 	.word	0xffffffff
	.align		4
        /*0008*/ 	.word	0x00000000
	.align		4
        /*000c*/ 	.word	0xfffffffe
	.align		4
        /*0010*/ 	.word	0x00000000
	.align		4
        /*0014*/ 	.word	0xfffffffd
	.align		4
        /*0018*/ 	.word	0x00000000
	.align		4
        /*001c*/ 	.word	0xfffffffc


//--------------------- .text.triton_per_fused_dot_8 --------------------------
	.section	.text.triton_per_fused_dot_8,"ax",@progbits
	.sectionflags	@"SHF_BARRIERS=1"
	.align	128
        .global         triton_per_fused_dot_8
        .type           triton_per_fused_dot_8,@function
        .size           triton_per_fused_dot_8,(.L_x_1 - triton_per_fused_dot_8)
        .other          triton_per_fused_dot_8,@"STO_CUDA_ENTRY STV_DEFAULT"
triton_per_fused_dot_8:
.text.triton_per_fused_dot_8:
[----:B------:R-:W0:Y:S02]  /*0000*/  LDC R1, c[0x0][0x28] ;  /* 0x00000a00ff017b82 */ /* 0x000e240000000800 */
[----:B------:R-:W1:Y:S01]  /*0010*/  S2R R12, SR_TID.X ;  /* 0x00000000000c7919 */ /* 0x000e620000002100 */
[----:B------:R-:W2:Y:S01]  /*0020*/  LDC.64 R4, c[0x0][0x210] ;  /* 0x00008400ff047b82 */ /* 0x000ea20000000a00 */
[----:B------:R-:W-:-:S07]  /*0030*/  ULDC.64 UR6, c[0x0][0x208] ;  /* 0x0000820000067ab9 */ /* 0x000fce0000000a00 */
[----:B------:R-:W3:Y:S01]  /*0040*/  LDC.64 R8, c[0x0][0x218] ;  /* 0x00008600ff087b82 */ /* 0x000ee20000000a00 */
[----:B-1----:R-:W-:-:S04]  /*0050*/  SHF.L.U32 R0, R12, 0x2, RZ ;  /* 0x000000020c007819 */ /* 0x002fc800000006ff */
[----:B------:R-:W-:-:S05]  /*0060*/  LOP3.LUT R3, R0, 0xfc, RZ, 0xc0, !PT ;  /* 0x000000fc00037812 */ /* 0x000fca00078ec0ff */
[----:B--2---:R-:W-:-:S04]  /*0070*/  IMAD.WIDE.U32 R4, R3, 0x4, R4 ;  /* 0x0000000403047825 */ /* 0x004fc800078e0004 */
[----:B---3--:R-:W-:Y:S02]  /*0080*/  IMAD.WIDE.U32 R8, R3, 0x4, R8 ;  /* 0x0000000403087825 */ /* 0x008fe400078e0008 */
[----:B------:R-:W2:Y:S04]  /*0090*/  LDG.E.128 R4, desc[UR6][R4.64] ;  /* 0x0000000604047981 */ /* 0x000ea8000c1e1d00 */
[----:B------:R-:W2:Y:S01]  /*00a0*/  LDG.E.128 R8, desc[UR6][R8.64] ;  /* 0x0000000608087981 */ /* 0x000ea2000c1e1d00 */
[----:B------:R-:W1:Y:S01]  /*00b0*/  S2UR UR5, SR_CgaCtaId ;  /* 0x00000000000579c3 */ /* 0x000e620000008800 */
[C---:B------:R-:W-:Y:S01]  /*00c0*/  LOP3.LUT P0, RZ, R12.reuse, 0x1f, RZ, 0xc0, !PT ;  /* 0x0000001f0cff7812 */ /* 0x040fe2000780c0ff */
[----:B------:R-:W-:Y:S01]  /*00d0*/  UMOV UR4, 0x400 ;  /* 0x0000040000047882 */ /* 0x000fe20000000000 */
[----:B------:R-:W-:Y:S01]  /*00e0*/  ISETP.GE.AND P1, PT, R12, 0x2, PT ;  /* 0x000000020c00780c */ /* 0x000fe20003f26270 */
[----:B-1----:R-:W-:Y:S01]  /*00f0*/  UPRMT UR4, UR5, 0x654, UR4 ;  /* 0x0000065405047896 */ /* 0x002fe20008000004 */
[----:B--2---:R-:W-:-:S04]  /*0100*/  FMUL R3, R5, R9 ;  /* 0x0000000905037220 */ /* 0x004fc80000400000 */
[----:B------:R-:W-:-:S04]  /*0110*/  FFMA R3, R4, R8, R3 ;  /* 0x0000000804037223 */ /* 0x000fc80000000003 */
[----:B------:R-:W-:-:S04]  /*0120*/  FFMA R6, R6, R10, R3 ;  /* 0x0000000a06067223 */ /* 0x000fc80000000003 */
[----:B------:R-:W-:-:S05]  /*0130*/  FFMA R6, R7, R11, R6 ;  /* 0x0000000b07067223 */ /* 0x000fca0000000006 */
[----:B------:R-:W1:Y:S02]  /*0140*/  SHFL.BFLY PT, R3, R6, 0x10, 0x1f ;  /* 0x0e001f0006037f89 */ /* 0x000e6400000e0000 */
[----:B-1----:R-:W-:-:S05]  /*0150*/  FADD R3, R6, R3 ;  /* 0x0000000306037221 */ /* 0x002fca0000000000 */
[----:B------:R-:W1:Y:S02]  /*0160*/  SHFL.BFLY PT, R10, R3, 0x8, 0x1f ;  /* 0x0d001f00030a7f89 */ /* 0x000e6400000e0000 */
[----:B-1----:R-:W-:Y:S01]  /*0170*/  FADD R10, R3, R10 ;  /* 0x0000000a030a7221 */ /* 0x002fe20000000000 */
[----:B------:R-:W-:-:S04]  /*0180*/  SHF.R.U32.HI R3, RZ, 0x3, R12 ;  /* 0x00000003ff037819 */ /* 0x000fc8000001160c */
[----:B------:R-:W1:Y:S01]  /*0190*/  SHFL.BFLY PT, R7, R10, 0x4, 0x1f ;  /* 0x0c801f000a077f89 */ /* 0x000e6200000e0000 */
[----:B------:R-:W-:Y:S01]  /*01a0*/  LOP3.LUT R6, R3, 0x4, RZ, 0xc0, !PT ;  /* 0x0000000403067812 */ /* 0x000fe200078ec0ff */
[----:B-1----:R-:W-:-:S05]  /*01b0*/  FADD R7, R10, R7 ;  /* 0x000000070a077221 */ /* 0x002fca0000000000 */
[----:B------:R-:W1:Y:S02]  /*01c0*/  SHFL.BFLY PT, R4, R7, 0x2, 0x1f ;  /* 0x0c401f0007047f89 */ /* 0x000e6400000e0000 */
[----:B-1----:R-:W-:-:S05]  /*01d0*/  FADD R4, R7, R4 ;  /* 0x0000000407047221 */ /* 0x002fca0000000000 */
[----:B------:R-:W1:Y:S02]  /*01e0*/  SHFL.BFLY PT, R5, R4, 0x1, 0x1f ;  /* 0x0c201f0004057f89 */ /* 0x000e6400000e0000 */
[----:B-1----:R-:W-:Y:S01]  /*01f0*/  FADD R5, R4, R5 ;  /* 0x0000000504057221 */ /* 0x002fe20000000000 */
[----:B------:R-:W-:-:S04]  /*0200*/  LOP3.LUT R4, R12, 0x1, RZ, 0xc0, !PT ;  /* 0x000000010c047812 */ /* 0x000fc800078ec0ff */
[----:B------:R-:W-:Y:S01]  /*0210*/  @!P0 STS [R6+UR4], R5 ;  /* 0x0000000506008988 */ /* 0x000fe20008000804 */
[----:B------:R-:W-:Y:S01]  /*0220*/  BAR.SYNC.DEFER_BLOCKING 0x0 ;  /* 0x0000000000007b1d */ /* 0x000fe20000010000 */
[----:B------:R-:W-:-:S04]  /*0230*/  ISETP.NE.U32.AND P0, PT, R4, 0x1, PT ;  /* 0x000000010400780c */ /* 0x000fc80003f05070 */
[----:B------:R-:W-:Y:S01]  /*0240*/  ISETP.LT.AND P0, PT, R12, 0x2, P0 ;  /* 0x000000020c00780c */ /* 0x000fe20000701270 */
[----:B------:R-:W1:Y:S04]  /*0250*/  @!P1 LDS R2, [R0+UR4] ;  /* 0x0000000400029984 */ /* 0x000e680008000800 */
[----:B-1----:R-:W1:Y:S02]  /*0260*/  SHFL.BFLY PT, R3, R2, 0x1, 0x1f ;  /* 0x0c201f0002037f89 */ /* 0x002e6400000e0000 */
[----:B-1----:R-:W-:-:S06]  /*0270*/  FADD R3, R2, R3 ;  /* 0x0000000302037221 */ /* 0x002fcc0000000000 */
[----:B------:R1:W-:Y:S01]  /*0280*/  @P0 STS [R0+UR4], R3 ;  /* 0x0000000300000988 */ /* 0x0003e20008000804 */
[----:B------:R-:W-:Y:S01]  /*0290*/  BAR.SYNC.DEFER_BLOCKING 0x0 ;  /* 0x0000000000007b1d */ /* 0x000fe20000010000 */
[----:B------:R-:W-:-:S05]  /*02a0*/  LOP3.LUT P0, RZ, R12, 0x3f, RZ, 0xc0, !PT ;  /* 0x0000003f0cff7812 */ /* 0x000fca000780c0ff */
[----:B------:R-:W2:Y:S08]  /*02b0*/  LDS R4, [UR4] ;  /* 0x00000004ff047984 */ /* 0x000eb00008000800 */
[----:B-1----:R-:W-:Y:S05]  /*02c0*/  @P0 EXIT ;  /* 0x000000000000094d */ /* 0x002fea0003800000 */
[----:B------:R-:W0:Y:S01]  /*02d0*/  LDC.64 R2, c[0x0][0x220] ;  /* 0x00008800ff027b82 */ /* 0x000e220000000a00 */
[----:B--2---:R-:W-:-:S05]  /*02e0*/  FADD R5, RZ, R4 ;  /* 0x00000004ff057221 */ /* 0x004fca0000000000 */
[----:B0-----:R-:W-:Y:S01]  /*02f0*/  STG.E desc[UR6][R2.64], R5 ;  /* 0x0000000502007986 */ /* 0x001fe2000c101906 */
[----:B------:R-:W-:Y:S05]  /*0300*/  EXIT ;  /* 0x000000000000794d */ /* 0x000fea0003800000 */
.L_x_0:
[----:B------:R-:W-:-:S00]  /*0310*/  BRA `(.L_x_0) ;  /* 0xfffffffc00fc7947 */ /* 0x000fc0000383ffff */
[----:B------:R-:W-:-:S00]  /*0320*/  NOP ;  /* 0x0000000000007918 */ /* 0x000fc00000000000 */
        /* <DEDUP_REMOVED lines=13> */
.L_x_1:


//--------------------- .nv.shared.triton_per_fused_dot_8 --------------------------
	.section	.nv.shared.triton_per_fused_dot_8,"aw",@nobits
	.sectionflags	@""
	.align	16
	.zero		1024


//--------------------- .nv.constant0.triton_per_fused_dot_8 --------------------------
	.section	.nv.constant0.triton_per_fused_dot_8,"a",@progbits
	.sectionflags	@""
	.align	4
.nv.constant0.triton_per_fused_dot_8:
	.zero		556
